//
// Generated by NVIDIA NVVM Compiler
//
// Compiler Build ID: CL-36424714
// Cuda compilation tools, release 13.0, V13.0.88
// Based on NVVM 20.0.0
//

.version 9.0
.target sm_100
.address_size 64

	// .globl	_Z4scanPiiS_
// _ZZ4scanPiiS_E9XY_shared has been demoted

.visible .entry _Z4scanPiiS_(
	.param .u64 .ptr .align 1 _Z4scanPiiS__param_0,
	.param .u32 _Z4scanPiiS__param_1,
	.param .u64 .ptr .align 1 _Z4scanPiiS__param_2
)
{
	.reg .pred 	%p<21>;
	.reg .b32 	%r<88>;
	.reg .b64 	%rd<9>;
	// demoted variable
	.shared .align 4 .b8 _ZZ4scanPiiS_E9XY_shared[2048];
	ld.param.u64 	%rd3, [_Z4scanPiiS__param_0];
	ld.param.u32 	%r12, [_Z4scanPiiS__param_1];
	ld.param.u64 	%rd2, [_Z4scanPiiS__param_2];
	cvta.to.global.u64 	%rd4, %rd3;
	mov.u32 	%r1, %tid.x;
	shl.b32 	%r2, %r1, 1;
	setp.ge.s32 	%p1, %r2, %r12;
	mul.wide.u32 	%rd5, %r2, 4;
	add.s64 	%rd1, %rd4, %rd5;
	mov.b32 	%r86, 0;
	@%p1 bra 	$L__BB0_2;
	ld.global.u32 	%r86, [%rd1];
$L__BB0_2:
	shl.b32 	%r15, %r1, 3;
	mov.u32 	%r16, _ZZ4scanPiiS_E9XY_shared;
	add.s32 	%r5, %r16, %r15;
	st.shared.u32 	[%r5], %r86;
	add.s32 	%r6, %r2, 1;
	setp.ge.s32 	%p2, %r6, %r12;
	mov.b32 	%r87, 0;
	@%p2 bra 	$L__BB0_4;
	ld.global.u32 	%r87, [%rd1+4];
$L__BB0_4:
	st.shared.u32 	[%r5+4], %r87;
	sub.s32 	%r9, %r6, %r1;
	bar.sync 	0;
	setp.gt.u32 	%p3, %r1, 255;
	@%p3 bra 	$L__BB0_6;
	ld.shared.u32 	%r17, [%r5];
	ld.shared.u32 	%r18, [%r5+4];
	add.s32 	%r19, %r18, %r17;
	st.shared.u32 	[%r5+4], %r19;
$L__BB0_6:
	add.s32 	%r10, %r5, 8;
	bar.sync 	0;
	setp.gt.u32 	%p4, %r1, 127;
	@%p4 bra 	$L__BB0_8;
	shl.b32 	%r20, %r9, 3;
	add.s32 	%r21, %r10, %r20;
	ld.shared.u32 	%r22, [%r21+-12];
	ld.shared.u32 	%r23, [%r21+-4];
	add.s32 	%r24, %r23, %r22;
	st.shared.u32 	[%r21+-4], %r24;
$L__BB0_8:
	bar.sync 	0;
	setp.gt.u32 	%p5, %r1, 63;
	@%p5 bra 	$L__BB0_10;
	mad.lo.s32 	%r25, %r9, 24, %r10;
	ld.shared.u32 	%r26, [%r25+-20];
	ld.shared.u32 	%r27, [%r25+-4];
	add.s32 	%r28, %r27, %r26;
	st.shared.u32 	[%r25+-4], %r28;
$L__BB0_10:
	bar.sync 	0;
	setp.gt.u32 	%p6, %r1, 31;
	@%p6 bra 	$L__BB0_12;
	mad.lo.s32 	%r29, %r9, 56, %r10;
	ld.shared.u32 	%r30, [%r29+-36];
	ld.shared.u32 	%r31, [%r29+-4];
	add.s32 	%r32, %r31, %r30;
	st.shared.u32 	[%r29+-4], %r32;
$L__BB0_12:
	bar.sync 	0;
	setp.gt.u32 	%p7, %r1, 15;
	@%p7 bra 	$L__BB0_14;
	mad.lo.s32 	%r33, %r9, 120, %r10;
	ld.shared.u32 	%r34, [%r33+-68];
	ld.shared.u32 	%r35, [%r33+-4];
	add.s32 	%r36, %r35, %r34;
	st.shared.u32 	[%r33+-4], %r36;
$L__BB0_14:
	bar.sync 	0;
	setp.gt.u32 	%p8, %r1, 7;
	@%p8 bra 	$L__BB0_16;
	mad.lo.s32 	%r37, %r9, 248, %r10;
	ld.shared.u32 	%r38, [%r37+-132];
	ld.shared.u32 	%r39, [%r37+-4];
	add.s32 	%r40, %r39, %r38;
	st.shared.u32 	[%r37+-4], %r40;
$L__BB0_16:
	bar.sync 	0;
	setp.gt.u32 	%p9, %r1, 3;
	@%p9 bra 	$L__BB0_18;
	mad.lo.s32 	%r41, %r9, 504, %r10;
	ld.shared.u32 	%r42, [%r41+-260];
	ld.shared.u32 	%r43, [%r41+-4];
	add.s32 	%r44, %r43, %r42;
	st.shared.u32 	[%r41+-4], %r44;
$L__BB0_18:
	bar.sync 	0;
	setp.gt.u32 	%p10, %r1, 1;
	@%p10 bra 	$L__BB0_20;
	mad.lo.s32 	%r45, %r9, 1016, %r10;
	ld.shared.u32 	%r46, [%r45+-516];
	ld.shared.u32 	%r47, [%r45+-4];
	add.s32 	%r48, %r47, %r46;
	st.shared.u32 	[%r45+-4], %r48;
$L__BB0_20:
	bar.sync 	0;
	setp.ne.s32 	%p11, %r1, 0;
	@%p11 bra 	$L__BB0_22;
	ld.shared.u32 	%r49, [_ZZ4scanPiiS_E9XY_shared+1020];
	ld.shared.u32 	%r50, [_ZZ4scanPiiS_E9XY_shared+2044];
	add.s32 	%r51, %r50, %r49;
	st.shared.u32 	[_ZZ4scanPiiS_E9XY_shared+2044], %r51;
$L__BB0_22:
	setp.ne.s32 	%p12, %r1, 0;
	add.s32 	%r11, %r2, 2;
	bar.sync 	0;
	@%p12 bra 	$L__BB0_24;
	ld.shared.u32 	%r52, [_ZZ4scanPiiS_E9XY_shared+1020];
	ld.shared.u32 	%r53, [_ZZ4scanPiiS_E9XY_shared+1532];
	add.s32 	%r54, %r53, %r52;
	st.shared.u32 	[_ZZ4scanPiiS_E9XY_shared+1532], %r54;
$L__BB0_24:
	bar.sync 	0;
	setp.gt.u32 	%p13, %r1, 2;
	@%p13 bra 	$L__BB0_26;
	mad.lo.s32 	%r55, %r11, 252, %r10;
	ld.shared.u32 	%r56, [%r55+-4];
	ld.shared.u32 	%r57, [%r55+252];
	add.s32 	%r58, %r57, %r56;
	st.shared.u32 	[%r55+252], %r58;
$L__BB0_26:
	bar.sync 	0;
	setp.gt.u32 	%p14, %r1, 6;
	@%p14 bra 	$L__BB0_28;
	mad.lo.s32 	%r59, %r11, 124, %r10;
	ld.shared.u32 	%r60, [%r59+-4];
	ld.shared.u32 	%r61, [%r59+124];
	add.s32 	%r62, %r61, %r60;
	st.shared.u32 	[%r59+124], %r62;
$L__BB0_28:
	bar.sync 	0;
	setp.gt.u32 	%p15, %r1, 14;
	@%p15 bra 	$L__BB0_30;
	mad.lo.s32 	%r63, %r11, 60, %r10;
	ld.shared.u32 	%r64, [%r63+-4];
	ld.shared.u32 	%r65, [%r63+60];
	add.s32 	%r66, %r65, %r64;
	st.shared.u32 	[%r63+60], %r66;
$L__BB0_30:
	bar.sync 	0;
	setp.gt.u32 	%p16, %r1, 30;
	@%p16 bra 	$L__BB0_32;
	mad.lo.s32 	%r67, %r11, 28, %r10;
	ld.shared.u32 	%r68, [%r67+-4];
	ld.shared.u32 	%r69, [%r67+28];
	add.s32 	%r70, %r69, %r68;
	st.shared.u32 	[%r67+28], %r70;
$L__BB0_32:
	bar.sync 	0;
	setp.gt.u32 	%p17, %r1, 62;
	@%p17 bra 	$L__BB0_34;
	mad.lo.s32 	%r71, %r11, 12, %r10;
	ld.shared.u32 	%r72, [%r71+-4];
	ld.shared.u32 	%r73, [%r71+12];
	add.s32 	%r74, %r73, %r72;
	st.shared.u32 	[%r71+12], %r74;
$L__BB0_34:
	bar.sync 	0;
	setp.gt.u32 	%p18, %r1, 126;
	@%p18 bra 	$L__BB0_36;
	shl.b32 	%r75, %r11, 2;
	add.s32 	%r76, %r10, %r75;
	ld.shared.u32 	%r77, [%r76+-4];
	ld.shared.u32 	%r78, [%r76+4];
	add.s32 	%r79, %r78, %r77;
	st.shared.u32 	[%r76+4], %r79;
$L__BB0_36:
	bar.sync 	0;
	setp.gt.u32 	%p19, %r1, 254;
	@%p19 bra 	$L__BB0_38;
	ld.shared.u32 	%r80, [%r5+4];
	ld.shared.u32 	%r81, [%r5+8];
	add.s32 	%r82, %r81, %r80;
	st.shared.u32 	[%r5+8], %r82;
$L__BB0_38:
	bar.sync 	0;
	setp.ge.s32 	%p20, %r1, %r12;
	@%p20 bra 	$L__BB0_40;
	shl.b32 	%r83, %r1, 2;
	sub.s32 	%r84, %r5, %r83;
	ld.shared.u32 	%r85, [%r84];
	cvta.to.global.u64 	%rd6, %rd2;
	mul.wide.u32 	%rd7, %r1, 4;
	add.s64 	%rd8, %rd6, %rd7;
	st.global.u32 	[%rd8], %r85;
$L__BB0_40:
	ret;

}


// ===== COMPILED SASS (sm_100) =====

	.target	sm_100

	.elftype	@"ET_EXEC"


//--------------------- .note.nv.tkinfo           --------------------------
	.section	.note.nv.tkinfo,"",@"SHT_NOTE"
	.sectionflags	@"SHF_NOTE_NV_TKINFO"
	.tkinfo
        /*0018*/ 	.word	0x00000002
        /*0030*/ 	.string	""
        /*0030*/ 	.string	"ptxas"
        /*0030*/ 	.string	"Cuda compilation tools, release 13.0, V13.0.88"
        /*0030*/ 	.string	"Build cuda_13.0.r13.0/compiler.36424714_0"
        /*0030*/ 	.string	"-arch sm_100 -m 64 "



//--------------------- .note.nv.cuinfo           --------------------------
	.section	.note.nv.cuinfo,"",@"SHT_NOTE"
	.sectionflags	@"SHF_NOTE_NV_CUINFO"
        /*0018*/ 	.short	0x0002
        /*001a*/ 	.short	0x0064
        /*001c*/ 	.short	0x0082
	.zero		2


//--------------------- .nv.info                  --------------------------
	.section	.nv.info,"",@"SHT_CUDA_INFO"
	.align	4


	//----- nvinfo : EIATTR_REGCOUNT
	.align		4
        /*0000*/ 	.byte	0x04, 0x2f
        /*0002*/ 	.short	(.L_1 - .L_0)
	.align		4
.L_0:
        /*0004*/ 	.word	index@(_Z4scanPiiS_)
        /*0008*/ 	.word	0x0000000f


	//----- nvinfo : EIATTR_FRAME_SIZE
	.align		4
.L_1:
        /*000c*/ 	.byte	0x04, 0x11
        /*000e*/ 	.short	(.L_3 - .L_2)
	.align		4
.L_2:
        /*0010*/ 	.word	index@(_Z4scanPiiS_)
        /*0014*/ 	.word	0x00000000


	//----- nvinfo : EIATTR_MIN_STACK_SIZE
	.align		4
.L_3:
        /*0018*/ 	.byte	0x04, 0x12
        /*001a*/ 	.short	(.L_5 - .L_4)
	.align		4
.L_4:
        /*001c*/ 	.word	index@(_Z4scanPiiS_)
        /*0020*/ 	.word	0x00000000
.L_5:


//--------------------- .nv.compat                --------------------------
	.section	.nv.compat,"",@"SHT_CUDA_COMPAT_INFO"
	.align	4
        /*0000*/ 	.byte	0x02, 0x09, 0x00, 0x00, 0x02, 0x02, 0x01, 0x00, 0x02, 0x05, 0x05, 0x00, 0x03, 0x07, 0x01, 0x01
        /*0010*/ 	.byte	0x02, 0x03, 0x00, 0x00, 0x02, 0x06, 0x01, 0x00, 0x04, 0x0b, 0x08, 0x00, 0x09, 0x00, 0x00, 0x00
        /*0020*/ 	.byte	0x00, 0x00, 0x00, 0x00


//--------------------- .nv.info._Z4scanPiiS_     --------------------------
	.section	.nv.info._Z4scanPiiS_,"",@"SHT_CUDA_INFO"
	.sectionflags	@""
	.align	4


	//----- nvinfo : EIATTR_CUDA_API_VERSION
	.align		4
        /*0000*/ 	.byte	0x04, 0x37
        /*0002*/ 	.short	(.L_7 - .L_6)
.L_6:
        /*0004*/ 	.word	0x00000082


	//----- nvinfo : EIATTR_KPARAM_INFO
	.align		4
.L_7:
        /*0008*/ 	.byte	0x04, 0x17
        /*000a*/ 	.short	(.L_9 - .L_8)
.L_8:
        /*000c*/ 	.word	0x00000000
        /*0010*/ 	.short	0x0002
        /*0012*/ 	.short	0x0010
        /*0014*/ 	.byte	0x00, 0xf5, 0x21, 0x00


	//----- nvinfo : EIATTR_KPARAM_INFO
	.align		4
.L_9:
        /*0018*/ 	.byte	0x04, 0x17
        /*001a*/ 	.short	(.L_11 - .L_10)
.L_10:
        /*001c*/ 	.word	0x00000000
        /*0020*/ 	.short	0x0001
        /*0022*/ 	.short	0x0008
        /*0024*/ 	.byte	0x00, 0xf0, 0x11, 0x00


	//----- nvinfo : EIATTR_KPARAM_INFO
	.align		4
.L_11:
        /*0028*/ 	.byte	0x04, 0x17
        /*002a*/ 	.short	(.L_13 - .L_12)
.L_12:
        /*002c*/ 	.word	0x00000000
        /*0030*/ 	.short	0x0000
        /*0032*/ 	.short	0x0000
        /*0034*/ 	.byte	0x00, 0xf5, 0x21, 0x00


	//----- nvinfo : EIATTR_SPARSE_MMA_MASK
	.align		4
.L_13:
        /*0038*/ 	.byte	0x03, 0x50
        /*003a*/ 	.short	0x0000


	//----- nvinfo : EIATTR_MAXREG_COUNT
	.align		4
        /*003c*/ 	.byte	0x03, 0x1b
        /*003e*/ 	.short	0x00ff


	//----- nvinfo : EIATTR_NUM_BARRIERS
	.align		4
        /*0040*/ 	.byte	0x02, 0x4c
        /*0042*/ 	.byte	0x01
	.zero		1


	//----- nvinfo : EIATTR_MERCURY_ISA_VERSION
	.align		4
        /*0044*/ 	.byte	0x03, 0x5f
        /*0046*/ 	.short	0x0101


	//----- nvinfo : EIATTR_VRC_CTA_INIT_COUNT
	.align		4
        /*0048*/ 	.byte	0x02, 0x4a
	.zero		1
	.zero		1


	//----- nvinfo : EIATTR_EXIT_INSTR_OFFSETS
	.align		4
        /*004c*/ 	.byte	0x04, 0x1c
        /*004e*/ 	.short	(.L_15 - .L_14)


	//   ....[0]....
.L_14:
        /*0050*/ 	.word	0x00000880


	//   ....[1]....
        /*0054*/ 	.word	0x000008e0


	//----- nvinfo : EIATTR_CBANK_PARAM_SIZE
	.align		4
.L_15:
        /*0058*/ 	.byte	0x03, 0x19
        /*005a*/ 	.short	0x0018


	//----- nvinfo : EIATTR_PARAM_CBANK
	.align		4
        /*005c*/ 	.byte	0x04, 0x0a
        /*005e*/ 	.short	(.L_17 - .L_16)
	.align		4
.L_16:
        /*0060*/ 	.word	index@(.nv.constant0._Z4scanPiiS_)
        /*0064*/ 	.short	0x0380
        /*0066*/ 	.short	0x0018


	//----- nvinfo : EIATTR_SW_WAR
	.align		4
.L_17:
        /*0068*/ 	.byte	0x04, 0x36
        /*006a*/ 	.short	(.L_19 - .L_18)
.L_18:
        /*006c*/ 	.word	0x00000008
.L_19:


//--------------------- .nv.callgraph             --------------------------
	.section	.nv.callgraph,"",@"SHT_CUDA_CALLGRAPH"
	.align	4
	.sectionentsize	8
	.align		4
        /*0000*/ 	.word	0x00000000
	.align		4
        /*0004*/ 	.word	0xffffffff
	.align		4
        /*0008*/ 	.word	0x00000000
	.align		4
        /*000c*/ 	.word	0xfffffffe
	.align		4
        /*0010*/ 	.word	0x00000000
	.align		4
        /*0014*/ 	.word	0xfffffffd
	.align		4
        /*0018*/ 	.word	0x00000000
	.align		4
        /*001c*/ 	.word	0xfffffffc


//--------------------- .text._Z4scanPiiS_        --------------------------
	.section	.text._Z4scanPiiS_,"ax",@progbits
	.align	128
        .global         _Z4scanPiiS_
        .type           _Z4scanPiiS_,@function
        .size           _Z4scanPiiS_,(.L_x_1 - _Z4scanPiiS_)
        .other          _Z4scanPiiS_,@"STO_CUDA_ENTRY STV_DEFAULT"
_Z4scanPiiS_:
.text._Z4scanPiiS_:
[----:B------:R-:W-:Y:S01]  /*0000*/  LDC R1, c[0x0][0x37c] ;  /* 0x0000df00ff017b82 */ /* 0x000fe20000000800 */
[----:B------:R-:W0:Y:S01]  /*0010*/  S2R R0, SR_TID.X ;  /* 0x0000000000007919 */ /* 0x000e220000002100 */
[----:B------:R-:W1:Y:S06]  /*0020*/  LDCU UR8, c[0x0][0x388] ;  /* 0x00007100ff0877ac */ /* 0x000e6c0008000800 */
[----:B------:R-:W2:Y:S01]  /*0030*/  LDC.64 R4, c[0x0][0x380] ;  /* 0x0000e000ff047b82 */ /* 0x000ea20000000a00 */
[----:B------:R-:W-:Y:S02]  /*0040*/  HFMA2 R6, -RZ, RZ, 0, 0 ;  /* 0x00000000ff067431 */ /* 0x000fe400000001ff */
[----:B------:R-:W-:Y:S01]  /*0050*/  IMAD.MOV.U32 R8, RZ, RZ, RZ ;  /* 0x000000ffff087224 */ /* 0x000fe200078e00ff */
[----:B------:R-:W3:Y:S01]  /*0060*/  LDCU.64 UR6, c[0x0][0x358] ;  /* 0x00006b00ff0677ac */ /* 0x000ee20008000a00 */
[----:B0-----:R-:W-:-:S04]  /*0070*/  IMAD.SHL.U32 R2, R0, 0x2, RZ ;  /* 0x0000000200027824 */ /* 0x001fc800078e00ff */
[C---:B------:R-:W-:Y:S01]  /*0080*/  VIADD R7, R2.reuse, 0x1 ;  /* 0x0000000102077836 */ /* 0x040fe20000000000 */
[C---:B-1----:R-:W-:Y:S01]  /*0090*/  ISETP.GE.AND P0, PT, R2.reuse, UR8, PT ;  /* 0x0000000802007c0c */ /* 0x042fe2000bf06270 */
[----:B--2---:R-:W-:-:S03]  /*00a0*/  IMAD.WIDE.U32 R4, R2, 0x4, R4 ;  /* 0x0000000402047825 */ /* 0x004fc600078e0004 */
[----:B------:R-:W-:-:S09]  /*00b0*/  ISETP.GE.AND P1, PT, R7, UR8, PT ;  /* 0x0000000807007c0c */ /* 0x000fd2000bf26270 */
[----:B---3--:R-:W2:Y:S04]  /*00c0*/  @!P0 LDG.E R6, desc[UR6][R4.64] ;  /* 0x0000000604068981 */ /* 0x008ea8000c1e1900 */
[----:B------:R0:W3:Y:S01]  /*00d0*/  @!P1 LDG.E R8, desc[UR6][R4.64+0x4] ;  /* 0x0000040604089981 */ /* 0x0000e2000c1e1900 */
[----:B------:R-:W1:Y:S01]  /*00e0*/  S2UR UR5, SR_CgaCtaId ;  /* 0x00000000000579c3 */ /* 0x000e620000008800 */
[----:B------:R-:W-:Y:S01]  /*00f0*/  UMOV UR4, 0x400 ;  /* 0x0000040000047882 */ /* 0x000fe20000000000 */
[C---:B------:R-:W-:Y:S02]  /*0100*/  ISETP.GT.U32.AND P0, PT, R0.reuse, 0xff, PT ;  /* 0x000000ff0000780c */ /* 0x040fe40003f04070 */
[----:B------:R-:W-:Y:S01]  /*0110*/  ISETP.GT.U32.AND P1, PT, R0, 0x7f, PT ;  /* 0x0000007f0000780c */ /* 0x000fe20003f24070 */
[----:B0-----:R-:W-:Y:S01]  /*0120*/  IMAD.IADD R4, R7, 0x1, -R0 ;  /* 0x0000000107047824 */ /* 0x001fe200078e0a00 */
[----:B-1----:R-:W-:-:S06]  /*0130*/  ULEA UR4, UR5, UR4, 0x18 ;  /* 0x0000000405047291 */ /* 0x002fcc000f8ec0ff */
[----:B------:R-:W-:-:S05]  /*0140*/  LEA R3, R0, UR4, 0x3 ;  /* 0x0000000400037c11 */ /* 0x000fca000f8e18ff */
[----:B------:R-:W-:Y:S01]  /*0150*/  @!P1 IMAD R12, R4, 0x8, R3 ;  /* 0x00000008040c9824 */ /* 0x000fe200078e0203 */
[----:B--2---:R-:W-:Y:S04]  /*0160*/  STS [R3], R6 ;  /* 0x0000000603007388 */ /* 0x004fe80000000800 */
[----:B---3--:R-:W-:Y:S01]  /*0170*/  STS [R3+0x4], R8 ;  /* 0x0000040803007388 */ /* 0x008fe20000000800 */
[----:B------:R-:W-:Y:S06]  /*0180*/  BAR.SYNC.DEFER_BLOCKING 0x0 ;  /* 0x0000000000007b1d */ /* 0x000fec0000010000 */
[----:B------:R-:W0:Y:S02]  /*0190*/  @!P0 LDS.64 R10, [R3] ;  /* 0x00000000030a8984 */ /* 0x000e240000000a00 */
[----:B0-----:R-:W-:-:S05]  /*01a0*/  @!P0 IADD3 R10, PT, PT, R10, R11, RZ ;  /* 0x0000000b0a0a8210 */ /* 0x001fca0007ffe0ff */
[----:B------:R-:W-:Y:S01]  /*01b0*/  @!P0 STS [R3+0x4], R10 ;  /* 0x0000040a03008388 */ /* 0x000fe20000000800 */
[----:B------:R-:W-:Y:S01]  /*01c0*/  BAR.SYNC.DEFER_BLOCKING 0x0 ;  /* 0x0000000000007b1d */ /* 0x000fe20000010000 */
[----:B------:R-:W-:-:S13]  /*01d0*/  ISETP.GT.U32.AND P0, PT, R0, 0x3f, PT ;  /* 0x0000003f0000780c */ /* 0x000fda0003f04070 */
[----:B------:R-:W-:Y:S01]  /*01e0*/  @!P0 IMAD R9, R4, 0x18, R3 ;  /* 0x0000001804098824 */ /* 0x000fe200078e0203 */
[----:B------:R-:W-:Y:S04]  /*01f0*/  @!P1 LDS R5, [R12+-0x4] ;  /* 0xfffffc000c059984 */ /* 0x000fe80000000800 */
[----:B------:R-:W0:Y:S02]  /*0200*/  @!P1 LDS R6, [R12+0x4] ;  /* 0x000004000c069984 */ /* 0x000e240000000800 */
[----:B0-----:R-:W-:-:S05]  /*0210*/  @!P1 IMAD.IADD R5, R5, 0x1, R6 ;  /* 0x0000000105059824 */ /* 0x001fca00078e0206 */
[----:B------:R-:W-:Y:S01]  /*0220*/  @!P1 STS [R12+0x4], R5 ;  /* 0x000004050c009388 */ /* 0x000fe20000000800 */
[----:B------:R-:W-:Y:S01]  /*0230*/  BAR.SYNC.DEFER_BLOCKING 0x0 ;  /* 0x0000000000007b1d */ /* 0x000fe20000010000 */
[----:B------:R-:W-:-:S13]  /*0240*/  ISETP.GT.U32.AND P1, PT, R0, 0x1f, PT ;  /* 0x0000001f0000780c */ /* 0x000fda0003f24070 */
[----:B------:R-:W-:Y:S01]  /*0250*/  @!P1 IMAD R10, R4, 0x38, R3 ;  /* 0x00000038040a9824 */ /* 0x000fe200078e0203 */
[----:B------:R-:W-:Y:S04]  /*0260*/  @!P0 LDS R6, [R9+-0xc] ;  /* 0xfffff40009068984 */ /* 0x000fe80000000800 */
[----:B------:R-:W0:Y:S02]  /*0270*/  @!P0 LDS R7, [R9+0x4] ;  /* 0x0000040009078984 */ /* 0x000e240000000800 */
        /* <DEDUP_REMOVED lines=31> */
[----:B------:R-:W-:-:S05]  /*0470*/  ISETP.NE.AND P0, PT, R0, RZ, PT ;  /* 0x000000ff0000720c */ /* 0x000fca0003f05270 */
[----:B------:R-:W-:Y:S04]  /*0480*/  @!P1 LDS R4, [R9+-0x1fc] ;  /* 0xfffe040009049984 */ /* 0x000fe80000000800 */
[----:B------:R-:W0:Y:S02]  /*0490*/  @!P1 LDS R5, [R9+0x4] ;  /* 0x0000040009059984 */ /* 0x000e240000000800 */
[----:B0-----:R-:W-:-:S05]  /*04a0*/  @!P1 IADD3 R4, PT, PT, R4, R5, RZ ;  /* 0x0000000504049210 */ /* 0x001fca0007ffe0ff */
[----:B------:R0:W-:Y:S01]  /*04b0*/  @!P1 STS [R9+0x4], R4 ;  /* 0x0000040409009388 */ /* 0x0001e20000000800 */
[----:B------:R-:W-:Y:S01]  /*04c0*/  BAR.SYNC.DEFER_BLOCKING 0x0 ;  /* 0x0000000000007b1d */ /* 0x000fe20000010000 */
[----:B------:R-:W-:-:S13]  /*04d0*/  ISETP.GT.U32.AND P1, PT, R0, 0x2, PT ;  /* 0x000000020000780c */ /* 0x000fda0003f24070 */
[----:B0-----:R-:W-:Y:S01]  /*04e0*/  @!P1 IMAD R9, R2, 0xfc, R3 ;  /* 0x000000fc02099824 */ /* 0x001fe200078e0203 */
[----:B------:R-:W-:Y:S04]  /*04f0*/  @!P0 LDS R5, [UR4+0x3fc] ;  /* 0x0003fc04ff058984 */ /* 0x000fe80008000800 */
[----:B------:R-:W0:Y:S02]  /*0500*/  @!P0 LDS R6, [UR4+0x7fc] ;  /* 0x0007fc04ff068984 */ /* 0x000e240008000800 */
[----:B0-----:R-:W-:-:S05]  /*0510*/  @!P0 IMAD.IADD R5, R5, 0x1, R6 ;  /* 0x0000000105058824 */ /* 0x001fca00078e0206 */
[----:B------:R-:W-:Y:S01]  /*0520*/  @!P0 STS [UR4+0x7fc], R5 ;  /* 0x0007fc05ff008988 */ /* 0x000fe20008000804 */
[----:B------:R-:W-:Y:S06]  /*0530*/  BAR.SYNC.DEFER_BLOCKING 0x0 ;  /* 0x0000000000007b1d */ /* 0x000fec0000010000 */
[----:B------:R-:W-:Y:S04]  /*0540*/  @!P0 LDS R6, [UR4+0x3fc] ;  /* 0x0003fc04ff068984 */ /* 0x000fe80008000800 */
[----:B------:R-:W0:Y:S02]  /*0550*/  @!P0 LDS R7, [UR4+0x5fc] ;  /* 0x0005fc04ff078984 */ /* 0x000e240008000800 */
[----:B0-----:R-:W-:-:S05]  /*0560*/  @!P0 IADD3 R6, PT, PT, R6, R7, RZ ;  /* 0x0000000706068210 */ /* 0x001fca0007ffe0ff */
[----:B------:R-:W-:Y:S01]  /*0570*/  @!P0 STS [UR4+0x5fc], R6 ;  /* 0x0005fc06ff008988 */ /* 0x000fe20008000804 */
[----:B------:R-:W-:Y:S01]  /*0580*/  BAR.SYNC.DEFER_BLOCKING 0x0 ;  /* 0x0000000000007b1d */ /* 0x000fe20000010000 */
[----:B------:R-:W-:-:S13]  /*0590*/  ISETP.GT.U32.AND P0, PT, R0, 0x6, PT ;  /* 0x000000060000780c */ /* 0x000fda0003f04070 */
[----:B------:R-:W-:Y:S01]  /*05a0*/  @!P0 IMAD R10, R2, 0x7c, R3 ;  /* 0x0000007c020a8824 */ /* 0x000fe200078e0203 */
[----:B------:R-:W-:Y:S04]  /*05b0*/  @!P1 LDS R4, [R9+0x1fc] ;  /* 0x0001fc0009049984 */ /* 0x000fe80000000800 */
[----:B------:R-:W0:Y:S02]  /*05c0*/  @!P1 LDS R7, [R9+0x2fc] ;  /* 0x0002fc0009079984 */ /* 0x000e240000000800 */
[----:B0-----:R-:W-:-:S05]  /*05d0*/  @!P1 IMAD.IADD R4, R4, 0x1, R7 ;  /* 0x0000000104049824 */ /* 0x001fca00078e0207 */
[----:B------:R-:W-:Y:S01]  /*05e0*/  @!P1 STS [R9+0x2fc], R4 ;  /* 0x0002fc0409009388 */ /* 0x000fe20000000800 */
[----:B------:R-:W-:Y:S01]  /*05f0*/  BAR.SYNC.DEFER_BLOCKING 0x0 ;  /* 0x0000000000007b1d */ /* 0x000fe20000010000 */
[----:B------:R-:W-:-:S13]  /*0600*/  ISETP.GT.U32.AND P1, PT, R0, 0xe, PT ;  /* 0x0000000e0000780c */ /* 0x000fda0003f24070 */
[----:B------:R-:W-:Y:S01]  /*0610*/  @!P1 IMAD R11, R2, 0x3c, R3 ;  /* 0x0000003c020b9824 */ /* 0x000fe200078e0203 */
[----:B------:R-:W-:Y:S04]  /*0620*/  @!P0 LDS R5, [R10+0xfc] ;  /* 0x0000fc000a058984 */ /* 0x000fe80000000800 */
[----:B------:R-:W0:Y:S02]  /*0630*/  @!P0 LDS R8, [R10+0x17c] ;  /* 0x00017c000a088984 */ /* 0x000e240000000800 */
[----:B0-----:R-:W-:-:S05]  /*0640*/  @!P0 IADD3 R5, PT, PT, R5, R8, RZ ;  /* 0x0000000805058210 */ /* 0x001fca0007ffe0ff */
[----:B------:R-:W-:Y:S01]  /*0650*/  @!P0 STS [R10+0x17c], R5 ;  /* 0x00017c050a008388 */ /* 0x000fe20000000800 */
        /* <DEDUP_REMOVED lines=16> */
[----:B------:R-:W-:Y:S01]  /*0760*/  @!P0 LEA R11, R2, R3, 0x2 ;  /* 0x00000003020b8211 */ /* 0x000fe200078e10ff */
[----:B------:R-:W-:Y:S04]  /*0770*/  @!P1 LDS R5, [R10+0x1c] ;  /* 0x00001c000a059984 */ /* 0x000fe80000000800 */
[----:B------:R-:W0:Y:S02]  /*0780*/  @!P1 LDS R8, [R10+0x2c] ;  /* 0x00002c000a089984 */ /* 0x000e240000000800 */
[----:B0-----:R-:W-:-:S05]  /*0790*/  @!P1 IMAD.IADD R5, R5, 0x1, R8 ;  /* 0x0000000105059824 */ /* 0x001fca00078e0208 */
[----:B------:R-:W-:Y:S01]  /*07a0*/  @!P1 STS [R10+0x2c], R5 ;  /* 0x00002c050a009388 */ /* 0x000fe20000000800 */
[----:B------:R-:W-:Y:S01]  /*07b0*/  BAR.SYNC.DEFER_BLOCKING 0x0 ;  /* 0x0000000000007b1d */ /* 0x000fe20000010000 */
[----:B------:R-:W-:-:S05]  /*07c0*/  ISETP.GT.U32.AND P1, PT, R0, 0xfe, PT ;  /* 0x000000fe0000780c */ /* 0x000fca0003f24070 */
[----:B------:R-:W-:Y:S04]  /*07d0*/  @!P0 LDS R2, [R11+0xc] ;  /* 0x00000c000b028984 */ /* 0x000fe80000000800 */
[----:B------:R-:W0:Y:S02]  /*07e0*/  @!P0 LDS R7, [R11+0x14] ;  /* 0x000014000b078984 */ /* 0x000e240000000800 */
[----:B0-----:R-:W-:-:S05]  /*07f0*/  @!P0 IMAD.IADD R2, R2, 0x1, R7 ;  /* 0x0000000102028824 */ /* 0x001fca00078e0207 */
[----:B------:R-:W-:Y:S01]  /*0800*/  @!P0 STS [R11+0x14], R2 ;  /* 0x000014020b008388 */ /* 0x000fe20000000800 */
[----:B------:R-:W-:Y:S01]  /*0810*/  BAR.SYNC.DEFER_BLOCKING 0x0 ;  /* 0x0000000000007b1d */ /* 0x000fe20000010000 */
[----:B------:R-:W-:-:S05]  /*0820*/  ISETP.GE.AND P0, PT, R0, UR8, PT ;  /* 0x0000000800007c0c */ /* 0x000fca000bf06270 */
[----:B------:R-:W-:Y:S04]  /*0830*/  @!P1 LDS R4, [R3+0x4] ;  /* 0x0000040003049984 */ /* 0x000fe80000000800 */
[----:B------:R-:W0:Y:S02]  /*0840*/  @!P1 LDS R7, [R3+0x8] ;  /* 0x0000080003079984 */ /* 0x000e240000000800 */
[----:B0-----:R-:W-:-:S05]  /*0850*/  @!P1 IADD3 R4, PT, PT, R4, R7, RZ ;  /* 0x0000000704049210 */ /* 0x001fca0007ffe0ff */
[----:B------:R0:W-:Y:S01]  /*0860*/  @!P1 STS [R3+0x8], R4 ;  /* 0x0000080403009388 */ /* 0x0001e20000000800 */
[----:B------:R-:W-:Y:S06]  /*0870*/  BAR.SYNC.DEFER_BLOCKING 0x0 ;  /* 0x0000000000007b1d */ /* 0x000fec0000010000 */
[----:B------:R-:W-:Y:S05]  /*0880*/  @P0 EXIT ;  /* 0x000000000000094d */ /* 0x000fea0003800000 */
[C---:B0-----:R-:W-:Y:S02]  /*0890*/  IMAD R4, R0.reuse, -0x4, R3 ;  /* 0xfffffffc00047824 */ /* 0x041fe400078e0203 */
[----:B------:R-:W0:Y:S03]  /*08a0*/  LDC.64 R2, c[0x0][0x390] ;  /* 0x0000e400ff027b82 */ /* 0x000e260000000a00 */
[----:B------:R-:W1:Y:S01]  /*08b0*/  LDS R5, [R4] ;  /* 0x0000000004057984 */ /* 0x000e620000000800 */
[----:B0-----:R-:W-:-:S05]  /*08c0*/  IMAD.WIDE.U32 R2, R0, 0x4, R2 ;  /* 0x0000000400027825 */ /* 0x001fca00078e0002 */
[----:B-1----:R-:W-:Y:S01]  /*08d0*/  STG.E desc[UR6][R2.64], R5 ;  /* 0x0000000502007986 */ /* 0x002fe2000c101906 */
[----:B------:R-:W-:Y:S05]  /*08e0*/  EXIT ;  /* 0x000000000000794d */ /* 0x000fea0003800000 */
.L_x_0:
[----:B------:R-:W-:-:S00]  /*08f0*/  BRA `(.L_x_0) ;  /* 0xfffffffc00fc7947 */ /* 0x000fc0000383ffff */
[----:B------:R-:W-:-:S00]  /*0900*/  NOP ;  /* 0x0000000000007918 */ /* 0x000fc00000000000 */
[----:B------:R-:W-:-:S00]  /*0910*/  NOP ;  /* 0x0000000000007918 */ /* 0x000fc00000000000 */
[----:B------:R-:W-:-:S00]  /*0920*/  NOP ;  /* 0x0000000000007918 */ /* 0x000fc00000000000 */
[----:B------:R-:W-:-:S00]  /*0930*/  NOP ;  /* 0x0000000000007918 */ /* 0x000fc00000000000 */
[----:B------:R-:W-:-:S00]  /*0940*/  NOP ;  /* 0x0000000000007918 */ /* 0x000fc00000000000 */
[----:B------:R-:W-:-:S00]  /*0950*/  NOP ;  /* 0x0000000000007918 */ /* 0x000fc00000000000 */
[----:B------:R-:W-:-:S00]  /*0960*/  NOP ;  /* 0x0000000000007918 */ /* 0x000fc00000000000 */
[----:B------:R-:W-:-:S00]  /*0970*/  NOP ;  /* 0x0000000000007918 */ /* 0x000fc00000000000 */
.L_x_1:


//--------------------- .nv.shared._Z4scanPiiS_   --------------------------
	.section	.nv.shared._Z4scanPiiS_,"aw",@nobits
	.sectionflags	@""
	.align	4
.nv.shared._Z4scanPiiS_:
	.zero		3072


//--------------------- .nv.shared.reserved.0     --------------------------
	.section	.nv.shared.reserved.0,"aw",@nobits
	.weak		__nv_reservedSMEM_offset_0_alias
	.size		__nv_reservedSMEM_offset_0_alias, 0, 64
	.other		__nv_reservedSMEM_offset_0_alias,@"STO_CUDA_RESERVED_SHARED STV_DEFAULT"
__nv_reservedSMEM_offset_0_alias:
	.zero		0
	.zero		64


//--------------------- .nv.constant0._Z4scanPiiS_ --------------------------
	.section	.nv.constant0._Z4scanPiiS_,"a",@progbits
	.sectionflags	@""
	.align	4
.nv.constant0._Z4scanPiiS_:
	.zero		920


//--------------------- SYMBOLS --------------------------

	.type		.nv.reservedSmem.offset0,@object
	.size		.nv.reservedSmem.offset0,0x4
	.type		.nv.reservedSmem.cap,@object
	.size		.nv.reservedSmem.cap,0x4
